//
// Generated by NVIDIA NVVM Compiler
//
// Compiler Build ID: CL-36424714
// Cuda compilation tools, release 13.0, V13.0.88
// Based on NVVM 20.0.0
//

.version 9.0
.target sm_100
.address_size 64

	// .globl	_Z21count_2d_equal_kernelILi4ELi4EEvPKiPiiii
// _ZZ21count_2d_equal_kernelILi4ELi4EEvPKiPiiiiE4smem has been demoted

.visible .entry _Z21count_2d_equal_kernelILi4ELi4EEvPKiPiiii(
	.param .u64 .ptr .align 1 _Z21count_2d_equal_kernelILi4ELi4EEvPKiPiiii_param_0,
	.param .u64 .ptr .align 1 _Z21count_2d_equal_kernelILi4ELi4EEvPKiPiiii_param_1,
	.param .u32 _Z21count_2d_equal_kernelILi4ELi4EEvPKiPiiii_param_2,
	.param .u32 _Z21count_2d_equal_kernelILi4ELi4EEvPKiPiiii_param_3,
	.param .u32 _Z21count_2d_equal_kernelILi4ELi4EEvPKiPiiii_param_4
)
{
	.reg .pred 	%p<79>;
	.reg .b32 	%r<166>;
	.reg .b32 	%f<2>;
	.reg .b64 	%rd<37>;
	// demoted variable
	.shared .align 4 .b8 _ZZ21count_2d_equal_kernelILi4ELi4EEvPKiPiiiiE4smem[128];
	ld.param.u64 	%rd3, [_Z21count_2d_equal_kernelILi4ELi4EEvPKiPiiii_param_0];
	ld.param.u64 	%rd2, [_Z21count_2d_equal_kernelILi4ELi4EEvPKiPiiii_param_1];
	ld.param.u32 	%r62, [_Z21count_2d_equal_kernelILi4ELi4EEvPKiPiiii_param_2];
	ld.param.u32 	%r63, [_Z21count_2d_equal_kernelILi4ELi4EEvPKiPiiii_param_3];
	ld.param.u32 	%r64, [_Z21count_2d_equal_kernelILi4ELi4EEvPKiPiiii_param_4];
	cvta.to.global.u64 	%rd1, %rd3;
	mov.u32 	%r1, %tid.y;
	mov.u32 	%r2, %ntid.y;
	mov.u32 	%r3, %ctaid.y;
	mov.u32 	%r4, %tid.x;
	mov.u32 	%r5, %ntid.x;
	mov.u32 	%r6, %ctaid.x;
	mov.u32 	%r7, %nctaid.y;
	mov.u32 	%r8, %nctaid.x;
	mad.lo.s32 	%r9, %r3, %r2, %r1;
	setp.ge.s32 	%p1, %r9, %r62;
	mul.lo.s32 	%r10, %r9, %r63;
	mad.lo.s32 	%r11, %r6, %r5, %r4;
	setp.ge.s32 	%p2, %r11, %r63;
	mov.b32 	%r150, 0;
	or.pred  	%p3, %p1, %p2;
	@%p3 bra 	$L__BB0_2;
	add.s32 	%r66, %r11, %r10;
	mul.wide.s32 	%rd4, %r66, 4;
	add.s64 	%rd5, %rd1, %rd4;
	ld.global.u32 	%r67, [%rd5];
	setp.eq.s32 	%p4, %r67, %r64;
	selp.u32 	%r150, 1, 0, %p4;
$L__BB0_2:
	setp.ge.s32 	%p5, %r9, %r62;
	add.s32 	%r14, %r8, %r6;
	mad.lo.s32 	%r15, %r14, %r5, %r4;
	setp.ge.s32 	%p6, %r15, %r63;
	or.pred  	%p7, %p5, %p6;
	@%p7 bra 	$L__BB0_4;
	add.s32 	%r68, %r15, %r10;
	mul.wide.s32 	%rd6, %r68, 4;
	add.s64 	%rd7, %rd1, %rd6;
	ld.global.u32 	%r69, [%rd7];
	setp.eq.s32 	%p8, %r69, %r64;
	selp.u32 	%r70, 1, 0, %p8;
	add.s32 	%r150, %r150, %r70;
$L__BB0_4:
	setp.ge.s32 	%p9, %r9, %r62;
	add.s32 	%r18, %r14, %r8;
	mad.lo.s32 	%r19, %r18, %r5, %r4;
	setp.ge.s32 	%p10, %r19, %r63;
	or.pred  	%p11, %p9, %p10;
	@%p11 bra 	$L__BB0_6;
	add.s32 	%r71, %r19, %r10;
	mul.wide.s32 	%rd8, %r71, 4;
	add.s64 	%rd9, %rd1, %rd8;
	ld.global.u32 	%r72, [%rd9];
	setp.eq.s32 	%p12, %r72, %r64;
	selp.u32 	%r73, 1, 0, %p12;
	add.s32 	%r150, %r150, %r73;
$L__BB0_6:
	setp.ge.s32 	%p13, %r9, %r62;
	add.s32 	%r74, %r18, %r8;
	mad.lo.s32 	%r22, %r74, %r5, %r4;
	setp.ge.s32 	%p14, %r22, %r63;
	or.pred  	%p15, %p13, %p14;
	@%p15 bra 	$L__BB0_8;
	add.s32 	%r75, %r22, %r10;
	mul.wide.s32 	%rd10, %r75, 4;
	add.s64 	%rd11, %rd1, %rd10;
	ld.global.u32 	%r76, [%rd11];
	setp.eq.s32 	%p16, %r76, %r64;
	selp.u32 	%r77, 1, 0, %p16;
	add.s32 	%r150, %r150, %r77;
$L__BB0_8:
	setp.ge.s32 	%p17, %r11, %r63;
	add.s32 	%r25, %r7, %r3;
	mad.lo.s32 	%r26, %r25, %r2, %r1;
	setp.ge.s32 	%p18, %r26, %r62;
	mul.lo.s32 	%r27, %r26, %r63;
	or.pred  	%p19, %p18, %p17;
	@%p19 bra 	$L__BB0_10;
	add.s32 	%r78, %r11, %r27;
	mul.wide.s32 	%rd12, %r78, 4;
	add.s64 	%rd13, %rd1, %rd12;
	ld.global.u32 	%r79, [%rd13];
	setp.eq.s32 	%p20, %r79, %r64;
	selp.u32 	%r80, 1, 0, %p20;
	add.s32 	%r150, %r150, %r80;
$L__BB0_10:
	setp.ge.s32 	%p21, %r26, %r62;
	setp.ge.s32 	%p22, %r15, %r63;
	or.pred  	%p23, %p21, %p22;
	@%p23 bra 	$L__BB0_12;
	add.s32 	%r81, %r15, %r27;
	mul.wide.s32 	%rd14, %r81, 4;
	add.s64 	%rd15, %rd1, %rd14;
	ld.global.u32 	%r82, [%rd15];
	setp.eq.s32 	%p24, %r82, %r64;
	selp.u32 	%r83, 1, 0, %p24;
	add.s32 	%r150, %r150, %r83;
$L__BB0_12:
	setp.ge.s32 	%p25, %r26, %r62;
	setp.ge.s32 	%p26, %r19, %r63;
	or.pred  	%p27, %p25, %p26;
	@%p27 bra 	$L__BB0_14;
	add.s32 	%r84, %r19, %r27;
	mul.wide.s32 	%rd16, %r84, 4;
	add.s64 	%rd17, %rd1, %rd16;
	ld.global.u32 	%r85, [%rd17];
	setp.eq.s32 	%p28, %r85, %r64;
	selp.u32 	%r86, 1, 0, %p28;
	add.s32 	%r150, %r150, %r86;
$L__BB0_14:
	setp.ge.s32 	%p29, %r26, %r62;
	setp.ge.s32 	%p30, %r22, %r63;
	or.pred  	%p31, %p29, %p30;
	@%p31 bra 	$L__BB0_16;
	add.s32 	%r87, %r22, %r27;
	mul.wide.s32 	%rd18, %r87, 4;
	add.s64 	%rd19, %rd1, %rd18;
	ld.global.u32 	%r88, [%rd19];
	setp.eq.s32 	%p32, %r88, %r64;
	selp.u32 	%r89, 1, 0, %p32;
	add.s32 	%r150, %r150, %r89;
$L__BB0_16:
	setp.ge.s32 	%p33, %r11, %r63;
	add.s32 	%r36, %r25, %r7;
	mad.lo.s32 	%r37, %r36, %r2, %r1;
	setp.ge.s32 	%p34, %r37, %r62;
	mul.lo.s32 	%r38, %r37, %r63;
	or.pred  	%p35, %p34, %p33;
	@%p35 bra 	$L__BB0_18;
	add.s32 	%r90, %r11, %r38;
	mul.wide.s32 	%rd20, %r90, 4;
	add.s64 	%rd21, %rd1, %rd20;
	ld.global.u32 	%r91, [%rd21];
	setp.eq.s32 	%p36, %r91, %r64;
	selp.u32 	%r92, 1, 0, %p36;
	add.s32 	%r150, %r150, %r92;
$L__BB0_18:
	setp.ge.s32 	%p37, %r37, %r62;
	setp.ge.s32 	%p38, %r15, %r63;
	or.pred  	%p39, %p37, %p38;
	@%p39 bra 	$L__BB0_20;
	add.s32 	%r93, %r15, %r38;
	mul.wide.s32 	%rd22, %r93, 4;
	add.s64 	%rd23, %rd1, %rd22;
	ld.global.u32 	%r94, [%rd23];
	setp.eq.s32 	%p40, %r94, %r64;
	selp.u32 	%r95, 1, 0, %p40;
	add.s32 	%r150, %r150, %r95;
$L__BB0_20:
	setp.ge.s32 	%p41, %r37, %r62;
	setp.ge.s32 	%p42, %r19, %r63;
	or.pred  	%p43, %p41, %p42;
	@%p43 bra 	$L__BB0_22;
	add.s32 	%r96, %r19, %r38;
	mul.wide.s32 	%rd24, %r96, 4;
	add.s64 	%rd25, %rd1, %rd24;
	ld.global.u32 	%r97, [%rd25];
	setp.eq.s32 	%p44, %r97, %r64;
	selp.u32 	%r98, 1, 0, %p44;
	add.s32 	%r150, %r150, %r98;
$L__BB0_22:
	setp.ge.s32 	%p45, %r37, %r62;
	setp.ge.s32 	%p46, %r22, %r63;
	or.pred  	%p47, %p45, %p46;
	@%p47 bra 	$L__BB0_24;
	add.s32 	%r99, %r22, %r38;
	mul.wide.s32 	%rd26, %r99, 4;
	add.s64 	%rd27, %rd1, %rd26;
	ld.global.u32 	%r100, [%rd27];
	setp.eq.s32 	%p48, %r100, %r64;
	selp.u32 	%r101, 1, 0, %p48;
	add.s32 	%r150, %r150, %r101;
$L__BB0_24:
	setp.ge.s32 	%p49, %r11, %r63;
	add.s32 	%r102, %r36, %r7;
	mad.lo.s32 	%r47, %r102, %r2, %r1;
	setp.ge.s32 	%p50, %r47, %r62;
	mul.lo.s32 	%r48, %r47, %r63;
	or.pred  	%p51, %p50, %p49;
	@%p51 bra 	$L__BB0_26;
	add.s32 	%r103, %r11, %r48;
	mul.wide.s32 	%rd28, %r103, 4;
	add.s64 	%rd29, %rd1, %rd28;
	ld.global.u32 	%r104, [%rd29];
	setp.eq.s32 	%p52, %r104, %r64;
	selp.u32 	%r105, 1, 0, %p52;
	add.s32 	%r150, %r150, %r105;
$L__BB0_26:
	setp.ge.s32 	%p53, %r47, %r62;
	setp.ge.s32 	%p54, %r15, %r63;
	or.pred  	%p55, %p53, %p54;
	@%p55 bra 	$L__BB0_28;
	add.s32 	%r106, %r15, %r48;
	mul.wide.s32 	%rd30, %r106, 4;
	add.s64 	%rd31, %rd1, %rd30;
	ld.global.u32 	%r107, [%rd31];
	setp.eq.s32 	%p56, %r107, %r64;
	selp.u32 	%r108, 1, 0, %p56;
	add.s32 	%r150, %r150, %r108;
$L__BB0_28:
	setp.ge.s32 	%p57, %r47, %r62;
	setp.ge.s32 	%p58, %r19, %r63;
	or.pred  	%p59, %p57, %p58;
	@%p59 bra 	$L__BB0_30;
	add.s32 	%r109, %r19, %r48;
	mul.wide.s32 	%rd32, %r109, 4;
	add.s64 	%rd33, %rd1, %rd32;
	ld.global.u32 	%r110, [%rd33];
	setp.eq.s32 	%p60, %r110, %r64;
	selp.u32 	%r111, 1, 0, %p60;
	add.s32 	%r150, %r150, %r111;
$L__BB0_30:
	setp.ge.s32 	%p61, %r47, %r62;
	setp.ge.s32 	%p62, %r22, %r63;
	or.pred  	%p63, %p61, %p62;
	@%p63 bra 	$L__BB0_32;
	add.s32 	%r112, %r22, %r48;
	mul.wide.s32 	%rd34, %r112, 4;
	add.s64 	%rd35, %rd1, %rd34;
	ld.global.u32 	%r113, [%rd35];
	setp.eq.s32 	%p64, %r113, %r64;
	selp.u32 	%r114, 1, 0, %p64;
	add.s32 	%r150, %r150, %r114;
$L__BB0_32:
	mad.lo.s32 	%r57, %r1, %r5, %r4;
	mul.lo.s32 	%r58, %r5, %r2;
	and.b32  	%r116, %r57, 31;
	// begin inline asm
	activemask.b32 %r115;
	// end inline asm
	shfl.sync.bfly.b32	%r117|%p65, %r150, 16, 31, %r115;
	add.s32 	%r118, %r117, %r150;
	shfl.sync.bfly.b32	%r119|%p66, %r118, 8, 31, %r115;
	add.s32 	%r120, %r118, %r119;
	shfl.sync.bfly.b32	%r121|%p67, %r120, 4, 31, %r115;
	add.s32 	%r122, %r120, %r121;
	shfl.sync.bfly.b32	%r123|%p68, %r122, 2, 31, %r115;
	add.s32 	%r124, %r122, %r123;
	shfl.sync.bfly.b32	%r125|%p69, %r124, 1, 31, %r115;
	add.s32 	%r59, %r124, %r125;
	setp.ne.s32 	%p70, %r116, 0;
	@%p70 bra 	$L__BB0_34;
	shr.u32 	%r126, %r57, 3;
	mov.u32 	%r127, _ZZ21count_2d_equal_kernelILi4ELi4EEvPKiPiiiiE4smem;
	add.s32 	%r128, %r127, %r126;
	st.shared.u32 	[%r128], %r59;
$L__BB0_34:
	bar.sync 	0;
	setp.gt.u32 	%p71, %r57, 31;
	@%p71 bra 	$L__BB0_38;
	shr.u32 	%r130, %r58, 5;
	setp.ge.u32 	%p72, %r57, %r130;
	mov.b32 	%r165, 0;
	@%p72 bra 	$L__BB0_37;
	shl.b32 	%r131, %r57, 2;
	mov.u32 	%r132, _ZZ21count_2d_equal_kernelILi4ELi4EEvPKiPiiiiE4smem;
	add.s32 	%r133, %r132, %r131;
	ld.shared.u32 	%r165, [%r133];
$L__BB0_37:
	bar.warp.sync 	-1;
	// begin inline asm
	activemask.b32 %r134;
	// end inline asm
	shfl.sync.bfly.b32	%r135|%p73, %r165, 16, 31, %r134;
	add.s32 	%r136, %r135, %r165;
	shfl.sync.bfly.b32	%r137|%p74, %r136, 8, 31, %r134;
	add.s32 	%r138, %r136, %r137;
	shfl.sync.bfly.b32	%r139|%p75, %r138, 4, 31, %r134;
	add.s32 	%r140, %r138, %r139;
	shfl.sync.bfly.b32	%r141|%p76, %r140, 2, 31, %r134;
	add.s32 	%r142, %r140, %r141;
	shfl.sync.bfly.b32	%r143|%p77, %r142, 1, 31, %r134;
	add.s32 	%r144, %r142, %r143;
	st.shared.u32 	[_ZZ21count_2d_equal_kernelILi4ELi4EEvPKiPiiiiE4smem], %r144;
$L__BB0_38:
	bar.sync 	0;
	or.b32  	%r145, %r4, %r1;
	setp.ne.s32 	%p78, %r145, 0;
	@%p78 bra 	$L__BB0_40;
	ld.shared.u32 	%r146, [_ZZ21count_2d_equal_kernelILi4ELi4EEvPKiPiiiiE4smem];
	cvt.rn.f32.s32 	%f1, %r146;
	cvt.rzi.s32.f32 	%r147, %f1;
	cvta.to.global.u64 	%rd36, %rd2;
	atom.global.add.u32 	%r148, [%rd36], %r147;
$L__BB0_40:
	ret;

}


// ===== COMPILED SASS (sm_100) =====

	.target	sm_100

	.elftype	@"ET_EXEC"


//--------------------- .note.nv.tkinfo           --------------------------
	.section	.note.nv.tkinfo,"",@"SHT_NOTE"
	.sectionflags	@"SHF_NOTE_NV_TKINFO"
	.tkinfo
        /*0018*/ 	.word	0x00000002
        /*0030*/ 	.string	""
        /*0030*/ 	.string	"ptxas"
        /*0030*/ 	.string	"Cuda compilation tools, release 13.0, V13.0.88"
        /*0030*/ 	.string	"Build cuda_13.0.r13.0/compiler.36424714_0"
        /*0030*/ 	.string	"-arch sm_100 -m 64 "



//--------------------- .note.nv.cuinfo           --------------------------
	.section	.note.nv.cuinfo,"",@"SHT_NOTE"
	.sectionflags	@"SHF_NOTE_NV_CUINFO"
        /*0018*/ 	.short	0x0002
        /*001a*/ 	.short	0x0064
        /*001c*/ 	.short	0x0082
	.zero		2


//--------------------- .nv.info                  --------------------------
	.section	.nv.info,"",@"SHT_CUDA_INFO"
	.align	4


	//----- nvinfo : EIATTR_REGCOUNT
	.align		4
        /*0000*/ 	.byte	0x04, 0x2f
        /*0002*/ 	.short	(.L_1 - .L_0)
	.align		4
.L_0:
        /*0004*/ 	.word	index@(_Z21count_2d_equal_kernelILi4ELi4EEvPKiPiiii)
        /*0008*/ 	.word	0x00000018


	//----- nvinfo : EIATTR_FRAME_SIZE
	.align		4
.L_1:
        /*000c*/ 	.byte	0x04, 0x11
        /*000e*/ 	.short	(.L_3 - .L_2)
	.align		4
.L_2:
        /*0010*/ 	.word	index@(_Z21count_2d_equal_kernelILi4ELi4EEvPKiPiiii)
        /*0014*/ 	.word	0x00000000


	//----- nvinfo : EIATTR_MIN_STACK_SIZE
	.align		4
.L_3:
        /*0018*/ 	.byte	0x04, 0x12
        /*001a*/ 	.short	(.L_5 - .L_4)
	.align		4
.L_4:
        /*001c*/ 	.word	index@(_Z21count_2d_equal_kernelILi4ELi4EEvPKiPiiii)
        /*0020*/ 	.word	0x00000000
.L_5:


//--------------------- .nv.compat                --------------------------
	.section	.nv.compat,"",@"SHT_CUDA_COMPAT_INFO"
	.align	4
        /*0000*/ 	.byte	0x02, 0x09, 0x00, 0x00, 0x02, 0x02, 0x01, 0x00, 0x02, 0x05, 0x05, 0x00, 0x03, 0x07, 0x01, 0x01
        /*0010*/ 	.byte	0x02, 0x03, 0x00, 0x00, 0x02, 0x06, 0x01, 0x00, 0x04, 0x0b, 0x08, 0x00, 0x09, 0x00, 0x00, 0x00
        /*0020*/ 	.byte	0x00, 0x00, 0x00, 0x00


//--------------------- .nv.info._Z21count_2d_equal_kernelILi4ELi4EEvPKiPiiii --------------------------
	.section	.nv.info._Z21count_2d_equal_kernelILi4ELi4EEvPKiPiiii,"",@"SHT_CUDA_INFO"
	.sectionflags	@""
	.align	4


	//----- nvinfo : EIATTR_CUDA_API_VERSION
	.align		4
        /*0000*/ 	.byte	0x04, 0x37
        /*0002*/ 	.short	(.L_7 - .L_6)
.L_6:
        /*0004*/ 	.word	0x00000082


	//----- nvinfo : EIATTR_KPARAM_INFO
	.align		4
.L_7:
        /*0008*/ 	.byte	0x04, 0x17
        /*000a*/ 	.short	(.L_9 - .L_8)
.L_8:
        /*000c*/ 	.word	0x00000000
        /*0010*/ 	.short	0x0004
        /*0012*/ 	.short	0x0018
        /*0014*/ 	.byte	0x00, 0xf0, 0x11, 0x00


	//----- nvinfo : EIATTR_KPARAM_INFO
	.align		4
.L_9:
        /*0018*/ 	.byte	0x04, 0x17
        /*001a*/ 	.short	(.L_11 - .L_10)
.L_10:
        /*001c*/ 	.word	0x00000000
        /*0020*/ 	.short	0x0003
        /*0022*/ 	.short	0x0014
        /*0024*/ 	.byte	0x00, 0xf0, 0x11, 0x00


	//----- nvinfo : EIATTR_KPARAM_INFO
	.align		4
.L_11:
        /*0028*/ 	.byte	0x04, 0x17
        /*002a*/ 	.short	(.L_13 - .L_12)
.L_12:
        /*002c*/ 	.word	0x00000000
        /*0030*/ 	.short	0x0002
        /*0032*/ 	.short	0x0010
        /*0034*/ 	.byte	0x00, 0xf0, 0x11, 0x00


	//----- nvinfo : EIATTR_KPARAM_INFO
	.align		4
.L_13:
        /*0038*/ 	.byte	0x04, 0x17
        /*003a*/ 	.short	(.L_15 - .L_14)
.L_14:
        /*003c*/ 	.word	0x00000000
        /*0040*/ 	.short	0x0001
        /*0042*/ 	.short	0x0008
        /*0044*/ 	.byte	0x00, 0xf5, 0x21, 0x00


	//----- nvinfo : EIATTR_KPARAM_INFO
	.align		4
.L_15:
        /*0048*/ 	.byte	0x04, 0x17
        /*004a*/ 	.short	(.L_17 - .L_16)
.L_16:
        /*004c*/ 	.word	0x00000000
        /*0050*/ 	.short	0x0000
        /*0052*/ 	.short	0x0000
        /*0054*/ 	.byte	0x00, 0xf5, 0x21, 0x00


	//----- nvinfo : EIATTR_SPARSE_MMA_MASK
	.align		4
.L_17:
        /*0058*/ 	.byte	0x03, 0x50
        /*005a*/ 	.short	0x0000


	//----- nvinfo : EIATTR_MAXREG_COUNT
	.align		4
        /*005c*/ 	.byte	0x03, 0x1b
        /*005e*/ 	.short	0x00ff


	//----- nvinfo : EIATTR_NUM_BARRIERS
	.align		4
        /*0060*/ 	.byte	0x02, 0x4c
        /*0062*/ 	.byte	0x01
	.zero		1


	//----- nvinfo : EIATTR_MERCURY_ISA_VERSION
	.align		4
        /*0064*/ 	.byte	0x03, 0x5f
        /*0066*/ 	.short	0x0101


	//----- nvinfo : EIATTR_INT_WARP_WIDE_INSTR_OFFSETS
	.align		4
        /*0068*/ 	.byte	0x04, 0x31
        /*006a*/ 	.short	(.L_19 - .L_18)


	//   ....[0]....
.L_18:
        /*006c*/ 	.word	0x00000f10


	//----- nvinfo : EIATTR_COOP_GROUP_MASK_REGIDS
	.align		4
.L_19:
        /*0070*/ 	.byte	0x04, 0x29
        /*0072*/ 	.short	(.L_21 - .L_20)


	//   ....[0]....
.L_20:
        /*0074*/ 	.word	0x05000005


	//   ....[1]....
        /*0078*/ 	.word	0x05000005


	//   ....[2]....
        /*007c*/ 	.word	0x05000005


	//   ....[3]....
        /*0080*/ 	.word	0x05000005


	//   ....[4]....
        /*0084*/ 	.word	0x05000005


	//   ....[5]....
        /*0088*/ 	.word	0xffffffff


	//   ....[6]....
        /*008c*/ 	.word	0x05000003


	//   ....[7]....
        /*0090*/ 	.word	0x05000003


	//   ....[8]....
        /*0094*/ 	.word	0x05000003


	//   ....[9]....
        /*0098*/ 	.word	0x05000003


	//   ....[10]....
        /*009c*/ 	.word	0x05000003


	//----- nvinfo : EIATTR_COOP_GROUP_INSTR_OFFSETS
	.align		4
.L_21:
        /*00a0*/ 	.byte	0x04, 0x28
        /*00a2*/ 	.short	(.L_23 - .L_22)


	//   ....[0]....
.L_22:
        /*00a4*/ 	.word	0x00000bd0


	//   ....[1]....
        /*00a8*/ 	.word	0x00000bf0


	//   ....[2]....
        /*00ac*/ 	.word	0x00000c10


	//   ....[3]....
        /*00b0*/ 	.word	0x00000c50


	//   ....[4]....
        /*00b4*/ 	.word	0x00000c80


	//   ....[5]....
        /*00b8*/ 	.word	0x00000db0


	//   ....[6]....
        /*00bc*/ 	.word	0x00000dd0


	//   ....[7]....
        /*00c0*/ 	.word	0x00000df0


	//   ....[8]....
        /*00c4*/ 	.word	0x00000e10


	//   ....[9]....
        /*00c8*/ 	.word	0x00000e30


	//   ....[10]....
        /*00cc*/ 	.word	0x00000e50


	//----- nvinfo : EIATTR_VRC_CTA_INIT_COUNT
	.align		4
.L_23:
        /*00d0*/ 	.byte	0x02, 0x4a
	.zero		1
	.zero		1


	//----- nvinfo : EIATTR_EXIT_INSTR_OFFSETS
	.align		4
        /*00d4*/ 	.byte	0x04, 0x1c
        /*00d6*/ 	.short	(.L_25 - .L_24)


	//   ....[0]....
.L_24:
        /*00d8*/ 	.word	0x00000ea0


	//   ....[1]....
        /*00dc*/ 	.word	0x00000f90


	//----- nvinfo : EIATTR_CRS_STACK_SIZE
	.align		4
.L_25:
        /*00e0*/ 	.byte	0x04, 0x1e
        /*00e2*/ 	.short	(.L_27 - .L_26)
.L_26:
        /*00e4*/ 	.word	0x00000000


	//----- nvinfo : EIATTR_CBANK_PARAM_SIZE
	.align		4
.L_27:
        /*00e8*/ 	.byte	0x03, 0x19
        /*00ea*/ 	.short	0x001c


	//----- nvinfo : EIATTR_PARAM_CBANK
	.align		4
        /*00ec*/ 	.byte	0x04, 0x0a
        /*00ee*/ 	.short	(.L_29 - .L_28)
	.align		4
.L_28:
        /*00f0*/ 	.word	index@(.nv.constant0._Z21count_2d_equal_kernelILi4ELi4EEvPKiPiiii)
        /*00f4*/ 	.short	0x0380
        /*00f6*/ 	.short	0x001c


	//----- nvinfo : EIATTR_SW_WAR
	.align		4
.L_29:
        /*00f8*/ 	.byte	0x04, 0x36
        /*00fa*/ 	.short	(.L_31 - .L_30)
.L_30:
        /*00fc*/ 	.word	0x00000008
.L_31:


//--------------------- .nv.callgraph             --------------------------
	.section	.nv.callgraph,"",@"SHT_CUDA_CALLGRAPH"
	.align	4
	.sectionentsize	8
	.align		4
        /*0000*/ 	.word	0x00000000
	.align		4
        /*0004*/ 	.word	0xffffffff
	.align		4
        /*0008*/ 	.word	0x00000000
	.align		4
        /*000c*/ 	.word	0xfffffffe
	.align		4
        /*0010*/ 	.word	0x00000000
	.align		4
        /*0014*/ 	.word	0xfffffffd
	.align		4
        /*0018*/ 	.word	0x00000000
	.align		4
        /*001c*/ 	.word	0xfffffffc


//--------------------- .text._Z21count_2d_equal_kernelILi4ELi4EEvPKiPiiii --------------------------
	.section	.text._Z21count_2d_equal_kernelILi4ELi4EEvPKiPiiii,"ax",@progbits
	.align	128
        .global         _Z21count_2d_equal_kernelILi4ELi4EEvPKiPiiii
        .type           _Z21count_2d_equal_kernelILi4ELi4EEvPKiPiiii,@function
        .size           _Z21count_2d_equal_kernelILi4ELi4EEvPKiPiiii,(.L_x_2 - _Z21count_2d_equal_kernelILi4ELi4EEvPKiPiiii)
        .other          _Z21count_2d_equal_kernelILi4ELi4EEvPKiPiiii,@"STO_CUDA_ENTRY STV_DEFAULT"
_Z21count_2d_equal_kernelILi4ELi4EEvPKiPiiii:
.text._Z21count_2d_equal_kernelILi4ELi4EEvPKiPiiii:
[----:B------:R-:W-:Y:S01]  /*0000*/  LDC R1, c[0x0][0x37c] ;  /* 0x0000df00ff017b82 */ /* 0x000fe20000000800 */
[----:B------:R-:W0:Y:S01]  /*0010*/  S2R R0, SR_TID.X ;  /* 0x0000000000007919 */ /* 0x000e220000002100 */
[----:B------:R-:W1:Y:S01]  /*0020*/  LDCU UR4, c[0x0][0x364] ;  /* 0x00006c80ff0477ac */ /* 0x000e620008000800 */
[----:B------:R-:W0:Y:S01]  /*0030*/  S2R R15, SR_CTAID.X ;  /* 0x00000000000f7919 */ /* 0x000e220000002500 */
[----:B------:R-:W0:Y:S01]  /*0040*/  LDCU UR5, c[0x0][0x360] ;  /* 0x00006c00ff0577ac */ /* 0x000e220008000800 */
[----:B------:R-:W1:Y:S01]  /*0050*/  S2R R3, SR_TID.Y ;  /* 0x0000000000037919 */ /* 0x000e620000002200 */
[----:B------:R-:W2:Y:S01]  /*0060*/  LDCU UR6, c[0x0][0x374] ;  /* 0x00006e80ff0677ac */ /* 0x000ea20008000800 */
[----:B------:R-:W1:Y:S01]  /*0070*/  S2R R8, SR_CTAID.Y ;  /* 0x0000000000087919 */ /* 0x000e620000002600 */
[----:B------:R-:W3:Y:S01]  /*0080*/  LDCU UR7, c[0x0][0x370] ;  /* 0x00006e00ff0777ac */ /* 0x000ee20008000800 */
[----:B------:R-:W4:Y:S01]  /*0090*/  LDCU.64 UR10, c[0x0][0x390] ;  /* 0x00007200ff0a77ac */ /* 0x000f220008000a00 */
[----:B------:R-:W5:Y:S01]  /*00a0*/  LDCU.64 UR8, c[0x0][0x358] ;  /* 0x00006b00ff0877ac */ /* 0x000f620008000a00 */
[----:B0-----:R-:W-:-:S02]  /*00b0*/  IMAD R7, R15, UR5, R0 ;  /* 0x000000050f077c24 */ /* 0x001fc4000f8e0200 */
[----:B---3--:R-:W-:-:S03]  /*00c0*/  VIADD R15, R15, UR7 ;  /* 0x000000070f0f7c36 */ /* 0x008fc60008000000 */
[----:B----4-:R-:W-:Y:S01]  /*00d0*/  ISETP.GE.AND P2, PT, R7, UR11, PT ;  /* 0x0000000b07007c0c */ /* 0x010fe2000bf46270 */
[----:B------:R-:W-:Y:S02]  /*00e0*/  IMAD R6, R15, UR5, R0 ;  /* 0x000000050f067c24 */ /* 0x000fe4000f8e0200 */
[----:B-1----:R-:W-:-:S03]  /*00f0*/  IMAD R9, R8, UR4, R3 ;  /* 0x0000000408097c24 */ /* 0x002fc6000f8e0203 */
[----:B------:R-:W-:Y:S02]  /*0100*/  ISETP.GE.AND P3, PT, R6, UR11, PT ;  /* 0x0000000b06007c0c */ /* 0x000fe4000bf66270 */
[C---:B------:R-:W-:Y:S02]  /*0110*/  ISETP.GE.OR P1, PT, R9.reuse, UR10, P2 ;  /* 0x0000000a09007c0c */ /* 0x040fe40009726670 */
[----:B------:R-:W-:-:S11]  /*0120*/  ISETP.GE.OR P5, PT, R9, UR10, P3 ;  /* 0x0000000a09007c0c */ /* 0x000fd60009fa6670 */
[----:B------:R-:W0:Y:S01]  /*0130*/  @!P1 LDC.64 R10, c[0x0][0x380] ;  /* 0x0000e000ff0a9b82 */ /* 0x000e220000000a00 */
[----:B------:R-:W-:-:S07]  /*0140*/  @!P1 IMAD R5, R9, UR11, R7 ;  /* 0x0000000b09059c24 */ /* 0x000fce000f8e0207 */
[----:B------:R-:W1:Y:S08]  /*0150*/  @!P5 LDC.64 R12, c[0x0][0x380] ;  /* 0x0000e000ff0cdb82 */ /* 0x000e700000000a00 */
[----:B------:R-:W3:Y:S01]  /*0160*/  @!P1 LDC R17, c[0x0][0x398] ;  /* 0x0000e600ff119b82 */ /* 0x000ee20000000800 */
[----:B0-----:R-:W-:-:S07]  /*0170*/  @!P1 IMAD.WIDE R10, R5, 0x4, R10 ;  /* 0x00000004050a9825 */ /* 0x001fce00078e020a */
[----:B------:R-:W0:Y:S01]  /*0180*/  @!P5 LDC R19, c[0x0][0x398] ;  /* 0x0000e600ff13db82 */ /* 0x000e220000000800 */
[----:B------:R-:W-:Y:S01]  /*0190*/  @!P5 IMAD R5, R9, UR11, R6 ;  /* 0x0000000b0905dc24 */ /* 0x000fe2000f8e0206 */
[----:B-----5:R-:W3:Y:S03]  /*01a0*/  @!P1 LDG.E R10, desc[UR8][R10.64] ;  /* 0x000000080a0a9981 */ /* 0x020ee6000c1e1900 */
[----:B-1----:R-:W-:-:S06]  /*01b0*/  @!P5 IMAD.WIDE R12, R5, 0x4, R12 ;  /* 0x00000004050cd825 */ /* 0x002fcc00078e020c */
[----:B------:R-:W0:Y:S01]  /*01c0*/  @!P5 LDG.E R12, desc[UR8][R12.64] ;  /* 0x000000080c0cd981 */ /* 0x000e22000c1e1900 */
[----:B------:R-:W-:Y:S02]  /*01d0*/  VIADD R15, R15, UR7 ;  /* 0x000000070f0f7c36 */ /* 0x000fe40008000000 */
[----:B------:R-:W-:Y:S02]  /*01e0*/  HFMA2 R2, -RZ, RZ, 0, 0 ;  /* 0x00000000ff027431 */ /* 0x000fe400000001ff */
[C---:B------:R-:W-:Y:S02]  /*01f0*/  IMAD R5, R15.reuse, UR5, R0 ;  /* 0x000000050f057c24 */ /* 0x040fe4000f8e0200 */
[----:B------:R-:W-:-:S03]  /*0200*/  VIADD R15, R15, UR7 ;  /* 0x000000070f0f7c36 */ /* 0x000fc60008000000 */
[----:B------:R-:W-:Y:S01]  /*0210*/  ISETP.GE.AND P0, PT, R5, UR11, PT ;  /* 0x0000000b05007c0c */ /* 0x000fe2000bf06270 */
[----:B------:R-:W-:-:S03]  /*0220*/  IMAD R4, R15, UR5, R0 ;  /* 0x000000050f047c24 */ /* 0x000fc6000f8e0200 */
[----:B------:R-:W-:-:S13]  /*0230*/  ISETP.GE.OR P6, PT, R9, UR10, P0 ;  /* 0x0000000a09007c0c */ /* 0x000fda00087c6670 */
[----:B------:R-:W-:Y:S01]  /*0240*/  @!P6 IMAD R15, R9, UR11, R5 ;  /* 0x0000000b090fec24 */ /* 0x000fe2000f8e0205 */
[----:B---3--:R-:W-:-:S04]  /*0250*/  @!P1 ISETP.NE.AND P4, PT, R10, R17, PT ;  /* 0x000000110a00920c */ /* 0x008fc80003f85270 */
[----:B------:R-:W-:Y:S02]  /*0260*/  @!P1 SEL R2, RZ, 0x1, P4 ;  /* 0x00000001ff029807 */ /* 0x000fe40002000000 */
[----:B------:R-:W-:Y:S02]  /*0270*/  ISETP.GE.AND P1, PT, R4, UR11, PT ;  /* 0x0000000b04007c0c */ /* 0x000fe4000bf26270 */
[----:B0-----:R-:W-:Y:S01]  /*0280*/  ISETP.NE.AND P4, PT, R12, R19, !P5 ;  /* 0x000000130c00720c */ /* 0x001fe20006f85270 */
[C---:B------:R-:W-:Y:S01]  /*0290*/  @!P5 VIADD R14, R2.reuse, 0x1 ;  /* 0x00000001020ed836 */ /* 0x040fe20000000000 */
[----:B------:R-:W0:Y:S11]  /*02a0*/  @!P6 LDC.64 R12, c[0x0][0x380] ;  /* 0x0000e000ff0ceb82 */ /* 0x000e360000000a00 */
[----:B------:R-:W-:-:S02]  /*02b0*/  @P4 IADD3 R14, PT, PT, R2, RZ, RZ ;  /* 0x000000ff020e4210 */ /* 0x000fc40007ffe0ff */
[----:B------:R-:W-:Y:S01]  /*02c0*/  ISETP.GE.OR P4, PT, R9, UR10, P1 ;  /* 0x0000000a09007c0c */ /* 0x000fe20008f86670 */
[----:B0-----:R-:W-:-:S12]  /*02d0*/  @!P6 IMAD.WIDE R12, R15, 0x4, R12 ;  /* 0x000000040f0ce825 */ /* 0x001fd800078e020c */
[----:B------:R-:W0:Y:S01]  /*02e0*/  @!P4 LDC.64 R10, c[0x0][0x380] ;  /* 0x0000e000ff0acb82 */ /* 0x000e220000000a00 */
[----:B------:R-:W3:Y:S01]  /*02f0*/  @!P6 LDG.E R12, desc[UR8][R12.64] ;  /* 0x000000080c0ce981 */ /* 0x000ee2000c1e1900 */
[----:B------:R-:W-:-:S06]  /*0300*/  @!P4 IMAD R9, R9, UR11, R4 ;  /* 0x0000000b0909cc24 */ /* 0x000fcc000f8e0204 */
[----:B------:R-:W1:Y:S01]  /*0310*/  @!P4 LDC R15, c[0x0][0x398] ;  /* 0x0000e600ff0fcb82 */ /* 0x000e620000000800 */
[----:B0-----:R-:W-:-:S07]  /*0320*/  @!P4 IMAD.WIDE R10, R9, 0x4, R10 ;  /* 0x00000004090ac825 */ /* 0x001fce00078e020a */
[----:B------:R-:W3:Y:S01]  /*0330*/  @!P6 LDC R9, c[0x0][0x398] ;  /* 0x0000e600ff09eb82 */ /* 0x000ee20000000800 */
[----:B------:R-:W1:Y:S01]  /*0340*/  @!P4 LDG.E R10, desc[UR8][R10.64] ;  /* 0x000000080a0ac981 */ /* 0x000e62000c1e1900 */
[----:B------:R-:W-:Y:S02]  /*0350*/  @!P5 IMAD.MOV.U32 R2, RZ, RZ, R14 ;  /* 0x000000ffff02d224 */ /* 0x000fe400078e000e */
[----:B--2---:R-:W-:-:S03]  /*0360*/  VIADD R8, R8, UR6 ;  /* 0x0000000608087c36 */ /* 0x004fc60008000000 */
[----:B------:R-:W-:Y:S02]  /*0370*/  @!P6 IADD3 R14, PT, PT, R2, 0x1, RZ ;  /* 0x00000001020ee810 */ /* 0x000fe40007ffe0ff */
[----:B---3--:R-:W-:Y:S01]  /*0380*/  ISETP.NE.AND P5, PT, R12, R9, !P6 ;  /* 0x000000090c00720c */ /* 0x008fe200077a5270 */
[----:B------:R-:W-:-:S12]  /*0390*/  IMAD R9, R8, UR4, R3 ;  /* 0x0000000408097c24 */ /* 0x000fd8000f8e0203 */
[----:B------:R-:W-:Y:S01]  /*03a0*/  @P5 IMAD.MOV R14, RZ, RZ, R2 ;  /* 0x000000ffff0e5224 */ /* 0x000fe200078e0202 */
[----:B------:R-:W-:-:S03]  /*03b0*/  ISETP.GE.OR P5, PT, R9, UR10, P2 ;  /* 0x0000000a09007c0c */ /* 0x000fc600097a6670 */
[----:B------:R-:W-:-:S05]  /*03c0*/  @!P6 IMAD.MOV.U32 R2, RZ, RZ, R14 ;  /* 0x000000ffff02e224 */ /* 0x000fca00078e000e */
[----:B------:R-:W-:Y:S02]  /*03d0*/  @!P4 IADD3 R14, PT, PT, R2, 0x1, RZ ;  /* 0x00000001020ec810 */ /* 0x000fe40007ffe0ff */
[----:B-1----:R-:W-:-:S03]  /*03e0*/  ISETP.NE.AND P6, PT, R10, R15, !P4 ;  /* 0x0000000f0a00720c */ /* 0x002fc600067c5270 */
[----:B------:R-:W0:Y:S01]  /*03f0*/  @!P5 LDC.64 R12, c[0x0][0x380] ;  /* 0x0000e000ff0cdb82 */ /* 0x000e220000000a00 */
[----:B------:R-:W-:-:S09]  /*0400*/  @!P5 IMAD R15, R9, UR11, R7 ;  /* 0x0000000b090fdc24 */ /* 0x000fd2000f8e0207 */
[----:B------:R-:W-:Y:S01]  /*0410*/  @P6 IMAD.MOV R14, RZ, RZ, R2 ;  /* 0x000000ffff0e6224 */ /* 0x000fe200078e0202 */
[----:B------:R-:W-:Y:S01]  /*0420*/  ISETP.GE.OR P6, PT, R9, UR10, P3 ;  /* 0x0000000a09007c0c */ /* 0x000fe20009fc6670 */
[----:B0-----:R-:W-:-:S12]  /*0430*/  @!P5 IMAD.WIDE R12, R15, 0x4, R12 ;  /* 0x000000040f0cd825 */ /* 0x001fd800078e020c */
[----:B------:R-:W0:Y:S01]  /*0440*/  @!P6 LDC.64 R10, c[0x0][0x380] ;  /* 0x0000e000ff0aeb82 */ /* 0x000e220000000a00 */
[----:B------:R-:W2:Y:S01]  /*0450*/  @!P5 LDG.E R12, desc[UR8][R12.64] ;  /* 0x000000080c0cd981 */ /* 0x000ea2000c1e1900 */
[----:B------:R-:W-:-:S06]  /*0460*/  @!P6 IMAD R15, R9, UR11, R6 ;  /* 0x0000000b090fec24 */ /* 0x000fcc000f8e0206 */
[----:B------:R-:W1:Y:S01]  /*0470*/  @!P6 LDC R17, c[0x0][0x398] ;  /* 0x0000e600ff11eb82 */ /* 0x000e620000000800 */
[----:B0-----:R-:W-:-:S07]  /*0480*/  @!P6 IMAD.WIDE R10, R15, 0x4, R10 ;  /* 0x000000040f0ae825 */ /* 0x001fce00078e020a */
[----:B------:R-:W2:Y:S01]  /*0490*/  @!P5 LDC R15, c[0x0][0x398] ;  /* 0x0000e600ff0fdb82 */ /* 0x000ea20000000800 */
[----:B------:R-:W1:Y:S01]  /*04a0*/  @!P6 LDG.E R10, desc[UR8][R10.64] ;  /* 0x000000080a0ae981 */ /* 0x000e62000c1e1900 */
[----:B------:R-:W-:-:S05]  /*04b0*/  @!P4 IMAD.MOV.U32 R2, RZ, RZ, R14 ;  /* 0x000000ffff02c224 */ /* 0x000fca00078e000e */
[----:B------:R-:W-:Y:S02]  /*04c0*/  @!P5 IADD3 R14, PT, PT, R2, 0x1, RZ ;  /* 0x00000001020ed810 */ /* 0x000fe40007ffe0ff */
[----:B--2---:R-:W-:-:S13]  /*04d0*/  ISETP.NE.AND P4, PT, R12, R15, !P5 ;  /* 0x0000000f0c00720c */ /* 0x004fda0006f85270 */
        /* <DEDUP_REMOVED lines=17> */
[----:B------:R-:W-:Y:S01]  /*05f0*/  @!P6 MOV R2, R12 ;  /* 0x0000000c0002e202 */ /* 0x000fe20000000f00 */
[----:B------:R-:W-:-:S04]  /*0600*/  VIADD R12, R8, UR6 ;  /* 0x00000006080c7c36 */ /* 0x000fc80008000000 */
[----:B------:R-:W-:Y:S01]  /*0610*/  IMAD R8, R12, UR4, R3 ;  /* 0x000000040c087c24 */ /* 0x000fe2000f8e0203 */
[----:B--2---:R-:W-:Y:S02]  /*0620*/  ISETP.NE.AND P6, PT, R14, R9, !P4 ;  /* 0x000000090e00720c */ /* 0x004fe400067c5270 */
[----:B------:R-:W-:-:S11]  /*0630*/  @!P4 IADD3 R9, PT, PT, R2, 0x1, RZ ;  /* 0x000000010209c810 */ /* 0x000fd60007ffe0ff */
[----:B------:R-:W-:Y:S01]  /*0640*/  @P6 IMAD.MOV R9, RZ, RZ, R2 ;  /* 0x000000ffff096224 */ /* 0x000fe200078e0202 */
[----:B------:R-:W-:-:S04]  /*0650*/  ISETP.GE.OR P6, PT, R8, UR10, P2 ;  /* 0x0000000a08007c0c */ /* 0x000fc800097c6670 */
[----:B------:R-:W-:-:S05]  /*0660*/  @!P4 MOV R2, R9 ;  /* 0x000000090002c202 */ /* 0x000fca0000000f00 */
[----:B------:R-:W-:Y:S01]  /*0670*/  @!P5 VIADD R16, R2, 0x1 ;  /* 0x000000010210d836 */ /* 0x000fe20000000000 */
[----:B-1----:R-:W-:-:S03]  /*0680*/  ISETP.NE.AND P4, PT, R10, R13, !P5 ;  /* 0x0000000d0a00720c */ /* 0x002fc60006f85270 */
[----:B------:R-:W0:Y:S01]  /*0690*/  @!P6 LDC.64 R14, c[0x0][0x380] ;  /* 0x0000e000ff0eeb82 */ /* 0x000e220000000a00 */
[----:B------:R-:W-:-:S09]  /*06a0*/  @!P6 IMAD R9, R8, UR11, R7 ;  /* 0x0000000b0809ec24 */ /* 0x000fd2000f8e0207 */
[----:B------:R-:W-:Y:S02]  /*06b0*/  @P4 IADD3 R16, PT, PT, R2, RZ, RZ ;  /* 0x000000ff02104210 */ /* 0x000fe40007ffe0ff */
[----:B------:R-:W-:Y:S01]  /*06c0*/  ISETP.GE.OR P4, PT, R8, UR10, P3 ;  /* 0x0000000a08007c0c */ /* 0x000fe20009f86670 */
[----:B0-----:R-:W-:-:S12]  /*06d0*/  @!P6 IMAD.WIDE R14, R9, 0x4, R14 ;  /* 0x00000004090ee825 */ /* 0x001fd800078e020e */
[----:B------:R-:W0:Y:S01]  /*06e0*/  @!P4 LDC.64 R10, c[0x0][0x380] ;  /* 0x0000e000ff0acb82 */ /* 0x000e220000000a00 */
[----:B------:R1:W2:Y:S01]  /*06f0*/  @!P6 LDG.E R14, desc[UR8][R14.64] ;  /* 0x000000080e0ee981 */ /* 0x0002a2000c1e1900 */
[----:B------:R-:W-:-:S06]  /*0700*/  @!P4 IMAD R9, R8, UR11, R6 ;  /* 0x0000000b0809cc24 */ /* 0x000fcc000f8e0206 */
[----:B------:R-:W3:Y:S01]  /*0710*/  @!P4 LDC R13, c[0x0][0x398] ;  /* 0x0000e600ff0dcb82 */ /* 0x000ee20000000800 */
[----:B0-----:R-:W-:-:S07]  /*0720*/  @!P4 IMAD.WIDE R10, R9, 0x4, R10 ;  /* 0x00000004090ac825 */ /* 0x001fce00078e020a */
[----:B------:R-:W2:Y:S01]  /*0730*/  @!P6 LDC R9, c[0x0][0x398] ;  /* 0x0000e600ff09eb82 */ /* 0x000ea20000000800 */
[----:B------:R-:W3:Y:S01]  /*0740*/  @!P4 LDG.E R10, desc[UR8][R10.64] ;  /* 0x000000080a0ac981 */ /* 0x000ee2000c1e1900 */
[----:B------:R-:W-:Y:S01]  /*0750*/  @!P5 IMAD.MOV.U32 R2, RZ, RZ, R16 ;  /* 0x000000ffff02d224 */ /* 0x000fe200078e0010 */
[----:B------:R-:W-:-:S05]  /*0760*/  IADD3 R12, PT, PT, R12, UR6, RZ ;  /* 0x000000060c0c7c10 */ /* 0x000fca000fffe0ff */
[----:B-1----:R-:W-:-:S05]  /*0770*/  IMAD R15, R12, UR4, R3 ;  /* 0x000000040c0f7c24 */ /* 0x002fca000f8e0203 */
[C---:B------:R-:W-:Y:S02]  /*0780*/  ISETP.GE.OR P2, PT, R15.reuse, UR10, P2 ;  /* 0x0000000a0f007c0c */ /* 0x040fe40009746670 */
[----:B------:R-:W-:-:S11]  /*0790*/  ISETP.GE.OR P3, PT, R15, UR10, P3 ;  /* 0x0000000a0f007c0c */ /* 0x000fd60009f66670 */
[C---:B------:R-:W-:Y:S02]  /*07a0*/  @!P2 IMAD R21, R15.reuse, UR11, R7 ;  /* 0x0000000b0f15ac24 */ /* 0x040fe4000f8e0207 */
[----:B------:R-:W-:Y:S01]  /*07b0*/  @!P3 IMAD R7, R15, UR11, R6 ;  /* 0x0000000b0f07bc24 */ /* 0x000fe2000f8e0206 */
[----:B--2---:R-:W-:Y:S02]  /*07c0*/  ISETP.NE.AND P5, PT, R14, R9, !P6 ;  /* 0x000000090e00720c */ /* 0x004fe400077a5270 */
[----:B------:R-:W-:-:S11]  /*07d0*/  @!P6 IADD3 R9, PT, PT, R2, 0x1, RZ ;  /* 0x000000010209e810 */ /* 0x000fd60007ffe0ff */
[----:B------:R-:W-:Y:S01]  /*07e0*/  @P5 IMAD.MOV R9, RZ, RZ, R2 ;  /* 0x000000ffff095224 */ /* 0x000fe200078e0202 */
[----:B------:R-:W-:-:S04]  /*07f0*/  ISETP.GE.OR P5, PT, R8, UR10, P0 ;  /* 0x0000000a08007c0c */ /* 0x000fc800087a6670 */
[----:B------:R-:W-:-:S05]  /*0800*/  @!P6 MOV R2, R9 ;  /* 0x000000090002e202 */ /* 0x000fca0000000f00 */
[----:B------:R-:W-:Y:S01]  /*0810*/  @!P4 VIADD R14, R2, 0x1 ;  /* 0x00000001020ec836 */ /* 0x000fe20000000000 */
[----:B---3--:R-:W-:-:S03]  /*0820*/  ISETP.NE.AND P6, PT, R10, R13, !P4 ;  /* 0x0000000d0a00720c */ /* 0x008fc600067c5270 */
[C---:B------:R-:W-:Y:S01]  /*0830*/  @!P5 IMAD R17, R8.reuse, UR11, R5 ;  /* 0x0000000b0811dc24 */ /* 0x040fe2000f8e0205 */
[----:B------:R-:W0:Y:S09]  /*0840*/  @!P5 LDC.64 R10, c[0x0][0x380] ;  /* 0x0000e000ff0adb82 */ /* 0x000e320000000a00 */
[----:B------:R-:W-:Y:S01]  /*0850*/  @P6 IMAD.MOV R14, RZ, RZ, R2 ;  /* 0x000000ffff0e6224 */ /* 0x000fe200078e0202 */
[----:B------:R-:W-:Y:S01]  /*0860*/  ISETP.GE.OR P6, PT, R8, UR10, P1 ;  /* 0x0000000a08007c0c */ /* 0x000fe20008fc6670 */
[----:B0-----:R-:W-:-:S12]  /*0870*/  @!P5 IMAD.WIDE R16, R17, 0x4, R10 ;  /* 0x000000041110d825 */ /* 0x001fd800078e020a */
[----:B------:R-:W0:Y:S01]  /*0880*/  @!P6 LDC.64 R12, c[0x0][0x380] ;  /* 0x0000e000ff0ceb82 */ /* 0x000e220000000a00 */
[C---:B------:R-:W-:Y:S01]  /*0890*/  ISETP.GE.OR P0, PT, R15.reuse, UR10, P0 ;  /* 0x0000000a0f007c0c */ /* 0x040fe20008706670 */
[----:B------:R-:W-:Y:S01]  /*08a0*/  @!P6 IMAD R19, R8, UR11, R4 ;  /* 0x0000000b0813ec24 */ /* 0x000fe2000f8e0204 */
[----:B------:R-:W2:Y:S05]  /*08b0*/  @!P5 LDG.E R16, desc[UR8][R16.64] ;  /* 0x000000081010d981 */ /* 0x000eaa000c1e1900 */
[----:B------:R-:W1:Y:S08]  /*08c0*/  @!P2 LDC.64 R10, c[0x0][0x380] ;  /* 0x0000e000ff0aab82 */ /* 0x000e700000000a00 */
[----:B------:R-:W3:Y:S01]  /*08d0*/  @!P3 LDC.64 R8, c[0x0][0x380] ;  /* 0x0000e000ff08bb82 */ /* 0x000ee20000000a00 */
[----:B------:R-:W-:Y:S01]  /*08e0*/  ISETP.GE.OR P1, PT, R15, UR10, P1 ;  /* 0x0000000a0f007c0c */ /* 0x000fe20008f26670 */
[----:B0-----:R-:W-:-:S05]  /*08f0*/  @!P6 IMAD.WIDE R18, R19, 0x4, R12 ;  /* 0x000000041312e825 */ /* 0x001fca00078e020c */
[----:B------:R-:W4:Y:S01]  /*0900*/  @!P6 LDG.E R12, desc[UR8][R18.64] ;  /* 0x00000008120ce981 */ /* 0x000f22000c1e1900 */
[----:B-1----:R-:W-:Y:S02]  /*0910*/  @!P2 IMAD.WIDE R20, R21, 0x4, R10 ;  /* 0x000000041514a825 */ /* 0x002fe400078e020a */
[----:B------:R-:W0:Y:S03]  /*0920*/  @!P0 LDC.64 R10, c[0x0][0x380] ;  /* 0x0000e000ff0a8b82 */ /* 0x000e260000000a00 */
[----:B------:R-:W5:Y:S01]  /*0930*/  @!P2 LDG.E R13, desc[UR8][R20.64] ;  /* 0x00000008140da981 */ /* 0x000f62000c1e1900 */
[----:B---3--:R-:W-:-:S04]  /*0940*/  @!P3 IMAD.WIDE R8, R7, 0x4, R8 ;  /* 0x000000040708b825 */ /* 0x008fc800078e0208 */
[----:B------:R-:W1:Y:S02]  /*0950*/  @!P1 LDC.64 R6, c[0x0][0x380] ;  /* 0x0000e000ff069b82 */ /* 0x000e640000000a00 */
[----:B------:R-:W3:Y:S01]  /*0960*/  @!P3 LDG.E R8, desc[UR8][R8.64] ;  /* 0x000000080808b981 */ /* 0x000ee2000c1e1900 */
[C---:B------:R-:W-:Y:S02]  /*0970*/  @!P0 IMAD R5, R15.reuse, UR11, R5 ;  /* 0x0000000b0f058c24 */ /* 0x040fe4000f8e0205 */
[----:B------:R-:W-:Y:S02]  /*0980*/  @!P1 IMAD R15, R15, UR11, R4 ;  /* 0x0000000b0f0f9c24 */ /* 0x000fe4000f8e0204 */
[----:B0-----:R-:W-:Y:S02]  /*0990*/  @!P0 IMAD.WIDE R10, R5, 0x4, R10 ;  /* 0x00000004050a8825 */ /* 0x001fe400078e020a */
[----:B------:R-:W2:Y:S04]  /*09a0*/  @!P5 LDC R5, c[0x0][0x398] ;  /* 0x0000e600ff05db82 */ /* 0x000ea80000000800 */
[----:B------:R-:W3:Y:S01]  /*09b0*/  @!P0 LDG.E R10, desc[UR8][R10.64] ;  /* 0x000000080a0a8981 */ /* 0x000ee2000c1e1900 */
[----:B-1----:R-:W-:-:S03]  /*09c0*/  @!P1 IMAD.WIDE R6, R15, 0x4, R6 ;  /* 0x000000040f069825 */ /* 0x002fc600078e0206 */
[----:B------:R-:W4:Y:S03]  /*09d0*/  @!P6 LDC R15, c[0x0][0x398] ;  /* 0x0000e600ff0feb82 */ /* 0x000f260000000800 */
[----:B------:R0:W3:Y:S01]  /*09e0*/  @!P1 LDG.E R6, desc[UR8][R6.64] ;  /* 0x0000000806069981 */ /* 0x0000e2000c1e1900 */
[----:B------:R-:W-:-:S04]  /*09f0*/  @!P4 MOV R2, R14 ;  /* 0x0000000e0002c202 */ /* 0x000fc80000000f00 */
[----:B------:R-:W5:Y:S01]  /*0a00*/  @!P2 LDC R14, c[0x0][0x398] ;  /* 0x0000e600ff0eab82 */ /* 0x000f620000000800 */
[----:B------:R-:W-:-:S07]  /*0a10*/  @!P5 VIADD R4, R2, 0x1 ;  /* 0x000000010204d836 */ /* 0x000fce0000000000 */
[----:B0-----:R-:W0:Y:S01]  /*0a20*/  @!P0 LDC R7, c[0x0][0x398] ;  /* 0x0000e600ff078b82 */ /* 0x001e220000000800 */
[----:B--2---:R-:W-:-:S07]  /*0a30*/  ISETP.NE.AND P4, PT, R16, R5, !P5 ;  /* 0x000000051000720c */ /* 0x004fce0006f85270 */
[----:B------:R-:W3:Y:S06]  /*0a40*/  @!P3 LDC R5, c[0x0][0x398] ;  /* 0x0000e600ff05bb82 */ /* 0x000eec0000000800 */
[----:B------:R-:W-:Y:S02]  /*0a50*/  @P4 IADD3 R4, PT, PT, R2, RZ, RZ ;  /* 0x000000ff02044210 */ /* 0x000fe40007ffe0ff */
[----:B----4-:R-:W-:-:S03]  /*0a60*/  ISETP.NE.AND P4, PT, R12, R15, !P6 ;  /* 0x0000000f0c00720c */ /* 0x010fc60007785270 */
[----:B------:R-:W-:-:S05]  /*0a70*/  @!P5 IMAD.MOV.U32 R2, RZ, RZ, R4 ;  /* 0x000000ffff02d224 */ /* 0x000fca00078e0004 */
[----:B------:R-:W-:Y:S02]  /*0a80*/  @!P6 IADD3 R4, PT, PT, R2, 0x1, RZ ;  /* 0x000000010204e810 */ /* 0x000fe40007ffe0ff */
[----:B-----5:R-:W-:-:S03]  /*0a90*/  ISETP.NE.AND P5, PT, R13, R14, !P2 ;  /* 0x0000000e0d00720c */ /* 0x020fc600057a5270 */
[----:B------:R-:W-:Y:S01]  /*0aa0*/  @P4 IMAD.MOV R4, RZ, RZ, R2 ;  /* 0x000000ffff044224 */ /* 0x000fe200078e0202 */
[----:B---3--:R-:W-:-:S04]  /*0ab0*/  ISETP.NE.AND P4, PT, R8, R5, !P3 ;  /* 0x000000050800720c */ /* 0x008fc80005f85270 */
[----:B------:R-:W-:Y:S01]  /*0ac0*/  @!P6 MOV R2, R4 ;  /* 0x000000040002e202 */ /* 0x000fe20000000f00 */
[----:B------:R-:W1:Y:S04]  /*0ad0*/  @!P1 LDC R5, c[0x0][0x398] ;  /* 0x0000e600ff059b82 */ /* 0x000e680000000800 */
[C---:B------:R-:W-:Y:S01]  /*0ae0*/  @!P2 VIADD R4, R2.reuse, 0x1 ;  /* 0x000000010204a836 */ /* 0x040fe20000000000 */
[----:B------:R-:W-:-:S05]  /*0af0*/  @P5 IADD3 R4, PT, PT, R2, RZ, RZ ;  /* 0x000000ff02045210 */ /* 0x000fca0007ffe0ff */
[----:B------:R-:W-:Y:S01]  /*0b00*/  @!P2 IMAD.MOV.U32 R2, RZ, RZ, R4 ;  /* 0x000000ffff02a224 */ /* 0x000fe200078e0004 */
[----:B0-----:R-:W-:-:S04]  /*0b10*/  ISETP.NE.AND P2, PT, R10, R7, !P0 ;  /* 0x000000070a00720c */ /* 0x001fc80004745270 */
[----:B------:R-:W-:Y:S01]  /*0b20*/  @!P3 IADD3 R4, PT, PT, R2, 0x1, RZ ;  /* 0x000000010204b810 */ /* 0x000fe20007ffe0ff */
[----:B------:R-:W-:-:S05]  /*0b30*/  @P4 IMAD.MOV R4, RZ, RZ, R2 ;  /* 0x000000ffff044224 */ /* 0x000fca00078e0202 */
[----:B------:R-:W-:Y:S02]  /*0b40*/  @!P3 MOV R2, R4 ;  /* 0x000000040002b202 */ /* 0x000fe40000000f00 */
[----:B-1----:R-:W-:-:S03]  /*0b50*/  ISETP.NE.AND P3, PT, R6, R5, !P1 ;  /* 0x000000050600720c */ /* 0x002fc60004f65270 */
[C---:B------:R-:W-:Y:S01]  /*0b60*/  @!P0 VIADD R4, R2.reuse, 0x1 ;  /* 0x0000000102048836 */ /* 0x040fe20000000000 */
[----:B------:R-:W-:-:S05]  /*0b70*/  @P2 IADD3 R4, PT, PT, R2, RZ, RZ ;  /* 0x000000ff02042210 */ /* 0x000fca0007ffe0ff */
[----:B------:R-:W-:-:S05]  /*0b80*/  @!P0 IMAD.MOV.U32 R2, RZ, RZ, R4 ;  /* 0x000000ffff028224 */ /* 0x000fca00078e0004 */
[----:B------:R-:W-:Y:S01]  /*0b90*/  @!P1 IADD3 R4, PT, PT, R2, 0x1, RZ ;  /* 0x0000000102049810 */ /* 0x000fe20007ffe0ff */
[----:B------:R-:W-:Y:S01]  /*0ba0*/  @P3 IMAD.MOV R4, RZ, RZ, R2 ;  /* 0x000000ffff043224 */ /* 0x000fe200078e0202 */
[----:B------:R-:W-:-:S04]  /*0bb0*/  VOTE.ANY R5, PT, PT ;  /* 0x0000000000057806 */ /* 0x000fc800038e0100 */
[----:B------:R-:W-:-:S05]  /*0bc0*/  @!P1 MOV R2, R4 ;  /* 0x0000000400029202 */ /* 0x000fca0000000f00 */
[----:B------:R-:W0:Y:S02]  /*0bd0*/  SHFL.BFLY PT, R7, R2, 0x10, 0x1f ;  /* 0x0e001f0002077f89 */ /* 0x000e2400000e0000 */
[----:B0-----:R-:W-:-:S05]  /*0be0*/  IMAD.IADD R6, R7, 0x1, R2 ;  /* 0x0000000107067824 */ /* 0x001fca00078e0202 */
[----:B------:R-:W0:Y:S02]  /*0bf0*/  SHFL.BFLY PT, R7, R6, 0x8, 0x1f ;  /* 0x0d001f0006077f89 */ /* 0x000e2400000e0000 */
[----:B0-----:R-:W-:-:S05]  /*0c00*/  IADD3 R8, PT, PT, R6, R7, RZ ;  /* 0x0000000706087210 */ /* 0x001fca0007ffe0ff */
[----:B------:R-:W0:Y:S01]  /*0c10*/  SHFL.BFLY PT, R7, R8, 0x4, 0x1f ;  /* 0x0c801f0008077f89 */ /* 0x000e2200000e0000 */
[----:B------:R-:W-:-:S05]  /*0c20*/  IMAD R4, R3, UR5, R0 ;  /* 0x0000000503047c24 */ /* 0x000fca000f8e0200 */
[----:B------:R-:W-:Y:S01]  /*0c30*/  LOP3.LUT P0, RZ, R4, 0x1f, RZ, 0xc0, !PT ;  /* 0x0000001f04ff7812 */ /* 0x000fe2000780c0ff */
[----:B0-----:R-:W-:-:S05]  /*0c40*/  IMAD.IADD R10, R8, 0x1, R7 ;  /* 0x00000001080a7824 */ /* 0x001fca00078e0207 */
[----:B------:R-:W0:Y:S07]  /*0c50*/  SHFL.BFLY PT, R7, R10, 0x2, 0x1f ;  /* 0x0c401f000a077f89 */ /* 0x000e2e00000e0000 */
[----:B------:R-:W1:Y:S01]  /*0c60*/  @!P0 S2R R9, SR_CgaCtaId ;  /* 0x0000000000098919 */ /* 0x000e620000008800 */
[----:B0-----:R-:W-:-:S05]  /*0c70*/  IADD3 R12, PT, PT, R10, R7, RZ ;  /* 0x000000070a0c7210 */ /* 0x001fca0007ffe0ff */
[----:B------:R-:W0:Y:S01]  /*0c80*/  SHFL.BFLY PT, R7, R12, 0x1, 0x1f ;  /* 0x0c201f000c077f89 */ /* 0x000e2200000e0000 */
[----:B------:R-:W-:Y:S02]  /*0c90*/  @!P0 MOV R2, 0x400 ;  /* 0x0000040000028802 */ /* 0x000fe40000000f00 */
[----:B------:R-:W-:Y:S02]  /*0ca0*/  ISETP.GT.U32.AND P2, PT, R4, 0x1f, PT ;  /* 0x0000001f0400780c */ /* 0x000fe40003f44070 */
[----:B-1----:R-:W-:Y:S02]  /*0cb0*/  @!P0 LEA R9, R9, R2, 0x18 ;  /* 0x0000000209098211 */ /* 0x002fe400078ec0ff */
[----:B------:R-:W-:Y:S02]  /*0cc0*/  LOP3.LUT P1, RZ, R0, R3, RZ, 0xfc, !PT ;  /* 0x0000000300ff7212 */ /* 0x000fe4000782fcff */
[----:B------:R-:W-:Y:S01]  /*0cd0*/  @!P0 LEA.HI R9, R4, R9, RZ, 0x1d ;  /* 0x0000000904098211 */ /* 0x000fe200078fe8ff */
[----:B------:R-:W-:Y:S01]  /*0ce0*/  UIMAD UR4, UR4, UR5, URZ ;  /* 0x00000005040472a4 */ /* 0x000fe2000f8e02ff */
[----:B0-----:R-:W-:-:S05]  /*0cf0*/  IMAD.IADD R0, R12, 0x1, R7 ;  /* 0x000000010c007824 */ /* 0x001fca00078e0207 */
[----:B------:R0:W-:Y:S01]  /*0d00*/  @!P0 STS [R9], R0 ;  /* 0x0000000009008388 */ /* 0x0001e20000000800 */
[----:B------:R-:W-:Y:S06]  /*0d10*/  BAR.SYNC.DEFER_BLOCKING 0x0 ;  /* 0x0000000000007b1d */ /* 0x000fec0000010000 */
[----:B------:R-:W-:Y:S05]  /*0d20*/  @P2 BRA `(.L_x_0) ;  /* 0x0000000000542947 */ /* 0x000fea0003800000 */
[----:B------:R-:W1:Y:S01]  /*0d30*/  S2R R3, SR_CgaCtaId ;  /* 0x0000000000037919 */ /* 0x000e620000008800 */
[----:B------:R-:W-:Y:S01]  /*0d40*/  USHF.R.U32.HI UR5, URZ, 0x5, UR4 ;  /* 0x00000005ff057899 */ /* 0x000fe20008011604 */
[----:B0-----:R-:W-:-:S05]  /*0d50*/  MOV R0, 0x400 ;  /* 0x0000040000007802 */ /* 0x001fca0000000f00 */
[----:B------:R-:W-:Y:S02]  /*0d60*/  ISETP.GE.U32.AND P0, PT, R4, UR5, PT ;  /* 0x0000000504007c0c */ /* 0x000fe4000bf06070 */
[----:B-1----:R-:W-:Y:S02]  /*0d70*/  LEA R7, R3, R0, 0x18 ;  /* 0x0000000003077211 */ /* 0x002fe400078ec0ff */
[----:B------:R-:W-:-:S09]  /*0d80*/  MOV R0, RZ ;  /* 0x000000ff00007202 */ /* 0x000fd20000000f00 */
[----:B------:R-:W-:-:S05]  /*0d90*/  @!P0 IMAD R4, R4, 0x4, R7 ;  /* 0x0000000404048824 */ /* 0x000fca00078e0207 */
[----:B------:R-:W0:Y:S01]  /*0da0*/  @!P0 LDS R0, [R4] ;  /* 0x0000000004008984 */ /* 0x000e220000000800 */
[----:B------:R-:W-:Y:S05]  /*0db0*/  WARPSYNC.ALL ;  /* 0x0000000000007948 */ /* 0x000fea0003800000 */
[----:B------:R-:W-:Y:S01]  /*0dc0*/  VOTE.ANY R3, PT, PT ;  /* 0x0000000000037806 */ /* 0x000fe200038e0100 */
[----:B0-----:R-:W0:Y:S02]  /*0dd0*/  SHFL.BFLY PT, R5, R0, 0x10, 0x1f ;  /* 0x0e001f0000057f89 */ /* 0x001e2400000e0000 */
[----:B0-----:R-:W-:-:S05]  /*0de0*/  IADD3 R2, PT, PT, R5, R0, RZ ;  /* 0x0000000005027210 */ /* 0x001fca0007ffe0ff */
[----:B------:R-:W0:Y:S02]  /*0df0*/  SHFL.BFLY PT, R5, R2, 0x8, 0x1f ;  /* 0x0d001f0002057f89 */ /* 0x000e2400000e0000 */
[----:B0-----:R-:W-:-:S05]  /*0e00*/  IMAD.IADD R6, R2, 0x1, R5 ;  /* 0x0000000102067824 */ /* 0x001fca00078e0205 */
[----:B------:R-:W0:Y:S02]  /*0e10*/  SHFL.BFLY PT, R5, R6, 0x4, 0x1f ;  /* 0x0c801f0006057f89 */ /* 0x000e2400000e0000 */
[----:B0-----:R-:W-:-:S05]  /*0e20*/  IADD3 R8, PT, PT, R6, R5, RZ ;  /* 0x0000000506087210 */ /* 0x001fca0007ffe0ff */
[----:B------:R-:W0:Y:S02]  /*0e30*/  SHFL.BFLY PT, R5, R8, 0x2, 0x1f ;  /* 0x0c401f0008057f89 */ /* 0x000e2400000e0000 */
[----:B0-----:R-:W-:-:S05]  /*0e40*/  IMAD.IADD R10, R8, 0x1, R5 ;  /* 0x00000001080a7824 */ /* 0x001fca00078e0205 */
[----:B------:R-:W0:Y:S02]  /*0e50*/  SHFL.BFLY PT, R5, R10, 0x1, 0x1f ;  /* 0x0c201f000a057f89 */ /* 0x000e2400000e0000 */
[----:B0-----:R-:W-:-:S05]  /*0e60*/  IADD3 R5, PT, PT, R10, R5, RZ ;  /* 0x000000050a057210 */ /* 0x001fca0007ffe0ff */
[----:B------:R1:W-:Y:S02]  /*0e70*/  STS [R7], R5 ;  /* 0x0000000507007388 */ /* 0x0003e40000000800 */
.L_x_0:
[----:B------:R-:W-:Y:S05]  /*0e80*/  WARPSYNC.ALL ;  /* 0x0000000000007948 */ /* 0x000fea0003800000 */
[----:B------:R-:W-:Y:S06]  /*0e90*/  BAR.SYNC.DEFER_BLOCKING 0x0 ;  /* 0x0000000000007b1d */ /* 0x000fec0000010000 */
[----:B------:R-:W-:Y:S05]  /*0ea0*/  @P1 EXIT ;  /* 0x000000000000194d */ /* 0x000fea0003800000 */
[----:B------:R-:W2:Y:S01]  /*0eb0*/  S2UR UR6, SR_CgaCtaId ;  /* 0x00000000000679c3 */ /* 0x000ea20000008800 */
[----:B------:R-:W-:Y:S01]  /*0ec0*/  UMOV UR5, 0x400 ;  /* 0x0000040000057882 */ /* 0x000fe20000000000 */
[----:B------:R-:W3:Y:S06]  /*0ed0*/  S2R R4, SR_LANEID ;  /* 0x0000000000047919 */ /* 0x000eec0000000000 */
[----:B------:R-:W4:Y:S01]  /*0ee0*/  LDC.64 R2, c[0x0][0x388] ;  /* 0x0000e200ff027b82 */ /* 0x000f220000000a00 */
[----:B--2---:R-:W-:-:S09]  /*0ef0*/  ULEA UR5, UR6, UR5, 0x18 ;  /* 0x0000000506057291 */ /* 0x004fd2000f8ec0ff */
[----:B0-----:R-:W0:Y:S01]  /*0f00*/  LDS R0, [UR5] ;  /* 0x00000005ff007984 */ /* 0x001e220008000800 */
[----:B------:R-:W-:Y:S02]  /*0f10*/  VOTEU.ANY UR5, UPT, PT ;  /* 0x0000000000057886 */ /* 0x000fe400038e0100 */
[----:B------:R-:W-:Y:S02]  /*0f20*/  UFLO.U32 UR6, UR5 ;  /* 0x00000005000672bd */ /* 0x000fe400080e0000 */
[----:B------:R-:W-:-:S04]  /*0f30*/  UPOPC UR5, UR5 ;  /* 0x00000005000572bf */ /* 0x000fc80008000000 */
[----:B---3--:R-:W-:Y:S02]  /*0f40*/  ISETP.EQ.U32.AND P0, PT, R4, UR6, PT ;  /* 0x0000000604007c0c */ /* 0x008fe4000bf02070 */
[----:B0-----:R-:W-:-:S06]  /*0f50*/  I2FP.F32.S32 R0, R0 ;  /* 0x0000000000007245 */ /* 0x001fcc0000201400 */
[----:B------:R-:W1:Y:S02]  /*0f60*/  F2I.TRUNC.NTZ R0, R0 ;  /* 0x0000000000007305 */ /* 0x000e64000020f100 */
[----:B-1----:R-:W-:-:S05]  /*0f70*/  IMAD R5, R0, UR5, RZ ;  /* 0x0000000500057c24 */ /* 0x002fca000f8e02ff */
[----:B----4-:R-:W-:Y:S01]  /*0f80*/  @P0 REDG.E.ADD.STRONG.GPU desc[UR8][R2.64], R5 ;  /* 0x000000050200098e */ /* 0x010fe2000c12e108 */
[----:B------:R-:W-:Y:S05]  /*0f90*/  EXIT ;  /* 0x000000000000794d */ /* 0x000fea0003800000 */
.L_x_1:
[----:B------:R-:W-:-:S00]  /*0fa0*/  BRA `(.L_x_1) ;  /* 0xfffffffc00fc7947 */ /* 0x000fc0000383ffff */
[----:B------:R-:W-:-:S00]  /*0fb0*/  NOP ;  /* 0x0000000000007918 */ /* 0x000fc00000000000 */
        /* <DEDUP_REMOVED lines=12> */
.L_x_2:


//--------------------- .nv.shared._Z21count_2d_equal_kernelILi4ELi4EEvPKiPiiii --------------------------
	.section	.nv.shared._Z21count_2d_equal_kernelILi4ELi4EEvPKiPiiii,"aw",@nobits
	.sectionflags	@""
	.align	4
.nv.shared._Z21count_2d_equal_kernelILi4ELi4EEvPKiPiiii:
	.zero		1152


//--------------------- .nv.shared.reserved.0     --------------------------
	.section	.nv.shared.reserved.0,"aw",@nobits
	.weak		__nv_reservedSMEM_offset_0_alias
	.size		__nv_reservedSMEM_offset_0_alias, 0, 64
	.other		__nv_reservedSMEM_offset_0_alias,@"STO_CUDA_RESERVED_SHARED STV_DEFAULT"
__nv_reservedSMEM_offset_0_alias:
	.zero		0
	.zero		64


//--------------------- .nv.constant0._Z21count_2d_equal_kernelILi4ELi4EEvPKiPiiii --------------------------
	.section	.nv.constant0._Z21count_2d_equal_kernelILi4ELi4EEvPKiPiiii,"a",@progbits
	.sectionflags	@""
	.align	4
.nv.constant0._Z21count_2d_equal_kernelILi4ELi4EEvPKiPiiii:
	.zero		924


//--------------------- SYMBOLS --------------------------

	.type		.nv.reservedSmem.offset0,@object
	.size		.nv.reservedSmem.offset0,0x4
	.type		.nv.reservedSmem.cap,@object
	.size		.nv.reservedSmem.cap,0x4
